//
// Generated by NVIDIA NVVM Compiler
//
// Compiler Build ID: CL-36424714
// Cuda compilation tools, release 13.0, V13.0.88
// Based on NVVM 20.0.0
//

.version 9.0
.target sm_100
.address_size 64

	// .globl	_Z3addiPiS_S_

.visible .entry _Z3addiPiS_S_(
	.param .u32 _Z3addiPiS_S__param_0,
	.param .u64 .ptr .align 1 _Z3addiPiS_S__param_1,
	.param .u64 .ptr .align 1 _Z3addiPiS_S__param_2,
	.param .u64 .ptr .align 1 _Z3addiPiS_S__param_3
)
{
	.reg .pred 	%p<7>;
	.reg .b32 	%r<46>;
	.reg .b64 	%rd<25>;

	ld.param.u32 	%r12, [_Z3addiPiS_S__param_0];
	ld.param.u64 	%rd4, [_Z3addiPiS_S__param_1];
	ld.param.u64 	%rd5, [_Z3addiPiS_S__param_2];
	ld.param.u64 	%rd6, [_Z3addiPiS_S__param_3];
	cvta.to.global.u64 	%rd1, %rd6;
	cvta.to.global.u64 	%rd2, %rd5;
	cvta.to.global.u64 	%rd3, %rd4;
	mov.u32 	%r13, %ctaid.x;
	mov.u32 	%r14, %ntid.x;
	mov.u32 	%r15, %tid.x;
	mad.lo.s32 	%r44, %r13, %r14, %r15;
	mov.u32 	%r16, %nctaid.x;
	mul.lo.s32 	%r2, %r14, %r16;
	setp.ge.s32 	%p1, %r44, %r12;
	@%p1 bra 	$L__BB0_7;
	add.s32 	%r17, %r44, %r2;
	max.s32 	%r18, %r12, %r17;
	setp.lt.s32 	%p2, %r17, %r12;
	selp.u32 	%r19, 1, 0, %p2;
	add.s32 	%r20, %r17, %r19;
	sub.s32 	%r21, %r18, %r20;
	div.u32 	%r22, %r21, %r2;
	add.s32 	%r3, %r22, %r19;
	and.b32  	%r23, %r3, 3;
	setp.eq.s32 	%p3, %r23, 3;
	@%p3 bra 	$L__BB0_4;
	add.s32 	%r24, %r3, 1;
	and.b32  	%r25, %r24, 3;
	neg.s32 	%r42, %r25;
$L__BB0_3:
	.pragma "nounroll";
	mul.wide.s32 	%rd7, %r44, 4;
	add.s64 	%rd8, %rd1, %rd7;
	add.s64 	%rd9, %rd2, %rd7;
	add.s64 	%rd10, %rd3, %rd7;
	ld.global.u32 	%r26, [%rd10];
	ld.global.u32 	%r27, [%rd9];
	add.s32 	%r28, %r27, %r26;
	st.global.u32 	[%rd8], %r28;
	add.s32 	%r44, %r44, %r2;
	add.s32 	%r42, %r42, 1;
	setp.ne.s32 	%p4, %r42, 0;
	@%p4 bra 	$L__BB0_3;
$L__BB0_4:
	setp.lt.u32 	%p5, %r3, 3;
	@%p5 bra 	$L__BB0_7;
	mul.wide.s32 	%rd15, %r2, 4;
	shl.b32 	%r41, %r2, 2;
$L__BB0_6:
	mul.wide.s32 	%rd11, %r44, 4;
	add.s64 	%rd12, %rd3, %rd11;
	ld.global.u32 	%r29, [%rd12];
	add.s64 	%rd13, %rd2, %rd11;
	ld.global.u32 	%r30, [%rd13];
	add.s32 	%r31, %r30, %r29;
	add.s64 	%rd14, %rd1, %rd11;
	st.global.u32 	[%rd14], %r31;
	add.s64 	%rd16, %rd12, %rd15;
	ld.global.u32 	%r32, [%rd16];
	add.s64 	%rd17, %rd13, %rd15;
	ld.global.u32 	%r33, [%rd17];
	add.s32 	%r34, %r33, %r32;
	add.s64 	%rd18, %rd14, %rd15;
	st.global.u32 	[%rd18], %r34;
	add.s64 	%rd19, %rd16, %rd15;
	ld.global.u32 	%r35, [%rd19];
	add.s64 	%rd20, %rd17, %rd15;
	ld.global.u32 	%r36, [%rd20];
	add.s32 	%r37, %r36, %r35;
	add.s64 	%rd21, %rd18, %rd15;
	st.global.u32 	[%rd21], %r37;
	add.s64 	%rd22, %rd19, %rd15;
	ld.global.u32 	%r38, [%rd22];
	add.s64 	%rd23, %rd20, %rd15;
	ld.global.u32 	%r39, [%rd23];
	add.s32 	%r40, %r39, %r38;
	add.s64 	%rd24, %rd21, %rd15;
	st.global.u32 	[%rd24], %r40;
	add.s32 	%r44, %r41, %r44;
	setp.lt.s32 	%p6, %r44, %r12;
	@%p6 bra 	$L__BB0_6;
$L__BB0_7:
	ret;

}


// ===== COMPILED SASS (sm_100) =====

	.target	sm_100

	.elftype	@"ET_EXEC"


//--------------------- .note.nv.tkinfo           --------------------------
	.section	.note.nv.tkinfo,"",@"SHT_NOTE"
	.sectionflags	@"SHF_NOTE_NV_TKINFO"
	.tkinfo
        /*0018*/ 	.word	0x00000002
        /*0030*/ 	.string	""
        /*0030*/ 	.string	"ptxas"
        /*0030*/ 	.string	"Cuda compilation tools, release 13.0, V13.0.88"
        /*0030*/ 	.string	"Build cuda_13.0.r13.0/compiler.36424714_0"
        /*0030*/ 	.string	"-arch sm_100 -m 64 "



//--------------------- .note.nv.cuinfo           --------------------------
	.section	.note.nv.cuinfo,"",@"SHT_NOTE"
	.sectionflags	@"SHF_NOTE_NV_CUINFO"
        /*0018*/ 	.short	0x0002
        /*001a*/ 	.short	0x0064
        /*001c*/ 	.short	0x0082
	.zero		2


//--------------------- .nv.info                  --------------------------
	.section	.nv.info,"",@"SHT_CUDA_INFO"
	.align	4


	//----- nvinfo : EIATTR_REGCOUNT
	.align		4
        /*0000*/ 	.byte	0x04, 0x2f
        /*0002*/ 	.short	(.L_1 - .L_0)
	.align		4
.L_0:
        /*0004*/ 	.word	index@(_Z3addiPiS_S_)
        /*0008*/ 	.word	0x0000001a


	//----- nvinfo : EIATTR_FRAME_SIZE
	.align		4
.L_1:
        /*000c*/ 	.byte	0x04, 0x11
        /*000e*/ 	.short	(.L_3 - .L_2)
	.align		4
.L_2:
        /*0010*/ 	.word	index@(_Z3addiPiS_S_)
        /*0014*/ 	.word	0x00000000


	//----- nvinfo : EIATTR_MIN_STACK_SIZE
	.align		4
.L_3:
        /*0018*/ 	.byte	0x04, 0x12
        /*001a*/ 	.short	(.L_5 - .L_4)
	.align		4
.L_4:
        /*001c*/ 	.word	index@(_Z3addiPiS_S_)
        /*0020*/ 	.word	0x00000000
.L_5:


//--------------------- .nv.compat                --------------------------
	.section	.nv.compat,"",@"SHT_CUDA_COMPAT_INFO"
	.align	4
        /*0000*/ 	.byte	0x02, 0x09, 0x00, 0x00, 0x02, 0x02, 0x01, 0x00, 0x02, 0x05, 0x05, 0x00, 0x03, 0x07, 0x01, 0x01
        /*0010*/ 	.byte	0x02, 0x03, 0x00, 0x00, 0x02, 0x06, 0x01, 0x00, 0x04, 0x0b, 0x08, 0x00, 0x09, 0x00, 0x00, 0x00
        /*0020*/ 	.byte	0x00, 0x00, 0x00, 0x00


//--------------------- .nv.info._Z3addiPiS_S_    --------------------------
	.section	.nv.info._Z3addiPiS_S_,"",@"SHT_CUDA_INFO"
	.sectionflags	@""
	.align	4


	//----- nvinfo : EIATTR_CUDA_API_VERSION
	.align		4
        /*0000*/ 	.byte	0x04, 0x37
        /*0002*/ 	.short	(.L_7 - .L_6)
.L_6:
        /*0004*/ 	.word	0x00000082


	//----- nvinfo : EIATTR_KPARAM_INFO
	.align		4
.L_7:
        /*0008*/ 	.byte	0x04, 0x17
        /*000a*/ 	.short	(.L_9 - .L_8)
.L_8:
        /*000c*/ 	.word	0x00000000
        /*0010*/ 	.short	0x0003
        /*0012*/ 	.short	0x0018
        /*0014*/ 	.byte	0x00, 0xf5, 0x21, 0x00


	//----- nvinfo : EIATTR_KPARAM_INFO
	.align		4
.L_9:
        /*0018*/ 	.byte	0x04, 0x17
        /*001a*/ 	.short	(.L_11 - .L_10)
.L_10:
        /*001c*/ 	.word	0x00000000
        /*0020*/ 	.short	0x0002
        /*0022*/ 	.short	0x0010
        /*0024*/ 	.byte	0x00, 0xf5, 0x21, 0x00


	//----- nvinfo : EIATTR_KPARAM_INFO
	.align		4
.L_11:
        /*0028*/ 	.byte	0x04, 0x17
        /*002a*/ 	.short	(.L_13 - .L_12)
.L_12:
        /*002c*/ 	.word	0x00000000
        /*0030*/ 	.short	0x0001
        /*0032*/ 	.short	0x0008
        /*0034*/ 	.byte	0x00, 0xf5, 0x21, 0x00


	//----- nvinfo : EIATTR_KPARAM_INFO
	.align		4
.L_13:
        /*0038*/ 	.byte	0x04, 0x17
        /*003a*/ 	.short	(.L_15 - .L_14)
.L_14:
        /*003c*/ 	.word	0x00000000
        /*0040*/ 	.short	0x0000
        /*0042*/ 	.short	0x0000
        /*0044*/ 	.byte	0x00, 0xf0, 0x11, 0x00


	//----- nvinfo : EIATTR_SPARSE_MMA_MASK
	.align		4
.L_15:
        /*0048*/ 	.byte	0x03, 0x50
        /*004a*/ 	.short	0x0000


	//----- nvinfo : EIATTR_MAXREG_COUNT
	.align		4
        /*004c*/ 	.byte	0x03, 0x1b
        /*004e*/ 	.short	0x00ff


	//----- nvinfo : EIATTR_MERCURY_ISA_VERSION
	.align		4
        /*0050*/ 	.byte	0x03, 0x5f
        /*0052*/ 	.short	0x0101


	//----- nvinfo : EIATTR_VRC_CTA_INIT_COUNT
	.align		4
        /*0054*/ 	.byte	0x02, 0x4a
	.zero		1
	.zero		1


	//----- nvinfo : EIATTR_EXIT_INSTR_OFFSETS
	.align		4
        /*0058*/ 	.byte	0x04, 0x1c
        /*005a*/ 	.short	(.L_17 - .L_16)


	//   ....[0]....
.L_16:
        /*005c*/ 	.word	0x00000090


	//   ....[1]....
        /*0060*/ 	.word	0x000003a0


	//   ....[2]....
        /*0064*/ 	.word	0x000005d0


	//----- nvinfo : EIATTR_CRS_STACK_SIZE
	.align		4
.L_17:
        /*0068*/ 	.byte	0x04, 0x1e
        /*006a*/ 	.short	(.L_19 - .L_18)
.L_18:
        /*006c*/ 	.word	0x00000000


	//----- nvinfo : EIATTR_CBANK_PARAM_SIZE
	.align		4
.L_19:
        /*0070*/ 	.byte	0x03, 0x19
        /*0072*/ 	.short	0x0020


	//----- nvinfo : EIATTR_PARAM_CBANK
	.align		4
        /*0074*/ 	.byte	0x04, 0x0a
        /*0076*/ 	.short	(.L_21 - .L_20)
	.align		4
.L_20:
        /*0078*/ 	.word	index@(.nv.constant0._Z3addiPiS_S_)
        /*007c*/ 	.short	0x0380
        /*007e*/ 	.short	0x0020


	//----- nvinfo : EIATTR_SW_WAR
	.align		4
.L_21:
        /*0080*/ 	.byte	0x04, 0x36
        /*0082*/ 	.short	(.L_23 - .L_22)
.L_22:
        /*0084*/ 	.word	0x00000008
.L_23:


//--------------------- .nv.callgraph             --------------------------
	.section	.nv.callgraph,"",@"SHT_CUDA_CALLGRAPH"
	.align	4
	.sectionentsize	8
	.align		4
        /*0000*/ 	.word	0x00000000
	.align		4
        /*0004*/ 	.word	0xffffffff
	.align		4
        /*0008*/ 	.word	0x00000000
	.align		4
        /*000c*/ 	.word	0xfffffffe
	.align		4
        /*0010*/ 	.word	0x00000000
	.align		4
        /*0014*/ 	.word	0xfffffffd
	.align		4
        /*0018*/ 	.word	0x00000000
	.align		4
        /*001c*/ 	.word	0xfffffffc


//--------------------- .text._Z3addiPiS_S_       --------------------------
	.section	.text._Z3addiPiS_S_,"ax",@progbits
	.align	128
        .global         _Z3addiPiS_S_
        .type           _Z3addiPiS_S_,@function
        .size           _Z3addiPiS_S_,(.L_x_5 - _Z3addiPiS_S_)
        .other          _Z3addiPiS_S_,@"STO_CUDA_ENTRY STV_DEFAULT"
_Z3addiPiS_S_:
.text._Z3addiPiS_S_:
[----:B------:R-:W-:Y:S01]  /*0000*/  LDC R1, c[0x0][0x37c] ;  /* 0x0000df00ff017b82 */ /* 0x000fe20000000800 */
[----:B------:R-:W0:Y:S07]  /*0010*/  S2R R3, SR_TID.X ;  /* 0x0000000000037919 */ /* 0x000e2e0000002100 */
[----:B------:R-:W0:Y:S01]  /*0020*/  S2UR UR4, SR_CTAID.X ;  /* 0x00000000000479c3 */ /* 0x000e220000002500 */
[----:B------:R-:W1:Y:S07]  /*0030*/  LDCU UR6, c[0x0][0x380] ;  /* 0x00007000ff0677ac */ /* 0x000e6e0008000800 */
[----:B------:R-:W0:Y:S01]  /*0040*/  LDC R0, c[0x0][0x360] ;  /* 0x0000d800ff007b82 */ /* 0x000e220000000800 */
[----:B------:R-:W2:Y:S01]  /*0050*/  LDCU UR5, c[0x0][0x370] ;  /* 0x00006e00ff0577ac */ /* 0x000ea20008000800 */
[----:B0-----:R-:W-:-:S02]  /*0060*/  IMAD R3, R0, UR4, R3 ;  /* 0x0000000400037c24 */ /* 0x001fc4000f8e0203 */
[----:B--2---:R-:W-:-:S03]  /*0070*/  IMAD R0, R0, UR5, RZ ;  /* 0x0000000500007c24 */ /* 0x004fc6000f8e02ff */
[----:B-1----:R-:W-:-:S13]  /*0080*/  ISETP.GE.AND P0, PT, R3, UR6, PT ;  /* 0x0000000603007c0c */ /* 0x002fda000bf06270 */
[----:B------:R-:W-:Y:S05]  /*0090*/  @P0 EXIT ;  /* 0x000000000000094d */ /* 0x000fea0003800000 */
[----:B------:R-:W0:Y:S01]  /*00a0*/  I2F.U32.RP R8, R0 ;  /* 0x0000000000087306 */ /* 0x000e220000209000 */
[C---:B------:R-:W-:Y:S01]  /*00b0*/  IMAD.IADD R2, R0.reuse, 0x1, R3 ;  /* 0x0000000100027824 */ /* 0x040fe200078e0203 */
[----:B------:R-:W-:Y:S01]  /*00c0*/  IADD3 R9, PT, PT, RZ, -R0, RZ ;  /* 0x80000000ff097210 */ /* 0x000fe20007ffe0ff */
[----:B------:R-:W1:Y:S01]  /*00d0*/  LDCU.64 UR4, c[0x0][0x358] ;  /* 0x00006b00ff0477ac */ /* 0x000e620008000a00 */
[----:B------:R-:W-:Y:S01]  /*00e0*/  ISETP.NE.U32.AND P2, PT, R0, RZ, PT ;  /* 0x000000ff0000720c */ /* 0x000fe20003f45070 */
[----:B------:R-:W-:Y:S01]  /*00f0*/  BSSY.RECONVERGENT B0, `(.L_x_0) ;  /* 0x000002a000007945 */ /* 0x000fe20003800200 */
[C---:B------:R-:W-:Y:S02]  /*0100*/  ISETP.GE.AND P0, PT, R2.reuse, UR6, PT ;  /* 0x0000000602007c0c */ /* 0x040fe4000bf06270 */
[----:B------:R-:W-:Y:S02]  /*0110*/  VIMNMX R7, PT, PT, R2, UR6, !PT ;  /* 0x0000000602077c48 */ /* 0x000fe4000ffe0100 */
[----:B------:R-:W-:-:S04]  /*0120*/  SEL R6, RZ, 0x1, P0 ;  /* 0x00000001ff067807 */ /* 0x000fc80000000000 */
[----:B------:R-:W-:Y:S01]  /*0130*/  IADD3 R7, PT, PT, R7, -R2, -R6 ;  /* 0x8000000207077210 */ /* 0x000fe20007ffe806 */
[----:B0-----:R-:W0:Y:S02]  /*0140*/  MUFU.RCP R8, R8 ;  /* 0x0000000800087308 */ /* 0x001e240000001000 */
[----:B0-----:R-:W-:-:S06]  /*0150*/  IADD3 R4, PT, PT, R8, 0xffffffe, RZ ;  /* 0x0ffffffe08047810 */ /* 0x001fcc0007ffe0ff */
[----:B------:R0:W2:Y:S02]  /*0160*/  F2I.FTZ.U32.TRUNC.NTZ R5, R4 ;  /* 0x0000000400057305 */ /* 0x0000a4000021f000 */
[----:B0-----:R-:W-:Y:S02]  /*0170*/  HFMA2 R4, -RZ, RZ, 0, 0 ;  /* 0x00000000ff047431 */ /* 0x001fe400000001ff */
[----:B--2---:R-:W-:-:S04]  /*0180*/  IMAD R9, R9, R5, RZ ;  /* 0x0000000509097224 */ /* 0x004fc800078e02ff */
[----:B------:R-:W-:-:S06]  /*0190*/  IMAD.HI.U32 R8, R5, R9, R4 ;  /* 0x0000000905087227 */ /* 0x000fcc00078e0004 */
[----:B------:R-:W-:-:S04]  /*01a0*/  IMAD.HI.U32 R5, R8, R7, RZ ;  /* 0x0000000708057227 */ /* 0x000fc800078e00ff */
[----:B------:R-:W-:-:S04]  /*01b0*/  IMAD.MOV R2, RZ, RZ, -R5 ;  /* 0x000000ffff027224 */ /* 0x000fc800078e0a05 */
[----:B------:R-:W-:-:S05]  /*01c0*/  IMAD R7, R0, R2, R7 ;  /* 0x0000000200077224 */ /* 0x000fca00078e0207 */
[----:B------:R-:W-:-:S13]  /*01d0*/  ISETP.GE.U32.AND P0, PT, R7, R0, PT ;  /* 0x000000000700720c */ /* 0x000fda0003f06070 */
[----:B------:R-:W-:Y:S02]  /*01e0*/  @P0 IADD3 R7, PT, PT, -R0, R7, RZ ;  /* 0x0000000700070210 */ /* 0x000fe40007ffe1ff */
[----:B------:R-:W-:Y:S02]  /*01f0*/  @P0 IADD3 R5, PT, PT, R5, 0x1, RZ ;  /* 0x0000000105050810 */ /* 0x000fe40007ffe0ff */
[----:B------:R-:W-:-:S13]  /*0200*/  ISETP.GE.U32.AND P1, PT, R7, R0, PT ;  /* 0x000000000700720c */ /* 0x000fda0003f26070 */
[----:B------:R-:W-:Y:S01]  /*0210*/  @P1 VIADD R5, R5, 0x1 ;  /* 0x0000000105051836 */ /* 0x000fe20000000000 */
[----:B------:R-:W-:-:S04]  /*0220*/  @!P2 LOP3.LUT R5, RZ, R0, RZ, 0x33, !PT ;  /* 0x00000000ff05a212 */ /* 0x000fc800078e33ff */
[----:B------:R-:W-:-:S04]  /*0230*/  IADD3 R2, PT, PT, R6, R5, RZ ;  /* 0x0000000506027210 */ /* 0x000fc80007ffe0ff */
[C---:B------:R-:W-:Y:S02]  /*0240*/  LOP3.LUT R4, R2.reuse, 0x3, RZ, 0xc0, !PT ;  /* 0x0000000302047812 */ /* 0x040fe400078ec0ff */
[----:B------:R-:W-:Y:S02]  /*0250*/  ISETP.GE.U32.AND P1, PT, R2, 0x3, PT ;  /* 0x000000030200780c */ /* 0x000fe40003f26070 */
[----:B------:R-:W-:-:S13]  /*0260*/  ISETP.NE.AND P0, PT, R4, 0x3, PT ;  /* 0x000000030400780c */ /* 0x000fda0003f05270 */
[----:B-1----:R-:W-:Y:S05]  /*0270*/  @!P0 BRA `(.L_x_1) ;  /* 0x0000000000448947 */ /* 0x002fea0003800000 */
[----:B------:R-:W0:Y:S01]  /*0280*/  LDC.64 R4, c[0x0][0x388] ;  /* 0x0000e200ff047b82 */ /* 0x000e220000000a00 */
[----:B------:R-:W-:-:S04]  /*0290*/  IADD3 R2, PT, PT, R2, 0x1, RZ ;  /* 0x0000000102027810 */ /* 0x000fc80007ffe0ff */
[----:B------:R-:W-:-:S03]  /*02a0*/  LOP3.LUT R2, R2, 0x3, RZ, 0xc0, !PT ;  /* 0x0000000302027812 */ /* 0x000fc600078ec0ff */
[----:B------:R-:W1:Y:S02]  /*02b0*/  LDC.64 R6, c[0x0][0x390] ;  /* 0x0000e400ff067b82 */ /* 0x000e640000000a00 */
[----:B------:R-:W-:-:S06]  /*02c0*/  IMAD.MOV R2, RZ, RZ, -R2 ;  /* 0x000000ffff027224 */ /* 0x000fcc00078e0a02 */
[----:B------:R-:W2:Y:S02]  /*02d0*/  LDC.64 R8, c[0x0][0x398] ;  /* 0x0000e600ff087b82 */ /* 0x000ea40000000a00 */
.L_x_2:
[----:B-1----:R-:W-:-:S04]  /*02e0*/  IMAD.WIDE R12, R3, 0x4, R6 ;  /* 0x00000004030c7825 */ /* 0x002fc800078e0206 */
[C---:B0-----:R-:W-:Y:S02]  /*02f0*/  IMAD.WIDE R14, R3.reuse, 0x4, R4 ;  /* 0x00000004030e7825 */ /* 0x041fe400078e0204 */
[----:B---3--:R-:W3:Y:S04]  /*0300*/  LDG.E R13, desc[UR4][R12.64] ;  /* 0x000000040c0d7981 */ /* 0x008ee8000c1e1900 */
[----:B------:R-:W3:Y:S01]  /*0310*/  LDG.E R14, desc[UR4][R14.64] ;  /* 0x000000040e0e7981 */ /* 0x000ee2000c1e1900 */
[----:B--2---:R-:W-:Y:S01]  /*0320*/  IMAD.WIDE R10, R3, 0x4, R8 ;  /* 0x00000004030a7825 */ /* 0x004fe200078e0208 */
[----:B------:R-:W-:-:S03]  /*0330*/  IADD3 R2, PT, PT, R2, 0x1, RZ ;  /* 0x0000000102027810 */ /* 0x000fc60007ffe0ff */
[----:B------:R-:W-:Y:S01]  /*0340*/  IMAD.IADD R3, R0, 0x1, R3 ;  /* 0x0000000100037824 */ /* 0x000fe200078e0203 */
[----:B------:R-:W-:Y:S02]  /*0350*/  ISETP.NE.AND P0, PT, R2, RZ, PT ;  /* 0x000000ff0200720c */ /* 0x000fe40003f05270 */
[----:B---3--:R-:W-:-:S05]  /*0360*/  IADD3 R17, PT, PT, R14, R13, RZ ;  /* 0x0000000d0e117210 */ /* 0x008fca0007ffe0ff */
[----:B------:R3:W-:Y:S06]  /*0370*/  STG.E desc[UR4][R10.64], R17 ;  /* 0x000000110a007986 */ /* 0x0007ec000c101904 */
[----:B------:R-:W-:Y:S05]  /*0380*/  @P0 BRA `(.L_x_2) ;  /* 0xfffffffc00d40947 */ /* 0x000fea000383ffff */
.L_x_1:
[----:B------:R-:W-:Y:S05]  /*0390*/  BSYNC.RECONVERGENT B0 ;  /* 0x0000000000007941 */ /* 0x000fea0003800200 */
.L_x_0:
[----:B------:R-:W-:Y:S05]  /*03a0*/  @!P1 EXIT ;  /* 0x000000000000994d */ /* 0x000fea0003800000 */
.L_x_3:
[----:B------:R-:W3:Y:S08]  /*03b0*/  LDC.64 R4, c[0x0][0x388] ;  /* 0x0000e200ff047b82 */ /* 0x000ef00000000a00 */
[----:B------:R-:W0:Y:S01]  /*03c0*/  LDC.64 R6, c[0x0][0x390] ;  /* 0x0000e400ff067b82 */ /* 0x000e220000000a00 */
[----:B---3--:R-:W-:-:S07]  /*03d0*/  IMAD.WIDE R10, R3, 0x4, R4 ;  /* 0x00000004030a7825 */ /* 0x008fce00078e0204 */
[----:B------:R-:W1:Y:S01]  /*03e0*/  LDC.64 R4, c[0x0][0x398] ;  /* 0x0000e600ff047b82 */ /* 0x000e620000000a00 */
[----:B--2---:R-:W2:Y:S01]  /*03f0*/  LDG.E R2, desc[UR4][R10.64] ;  /* 0x000000040a027981 */ /* 0x004ea2000c1e1900 */
[----:B0-----:R-:W-:-:S05]  /*0400*/  IMAD.WIDE R12, R3, 0x4, R6 ;  /* 0x00000004030c7825 */ /* 0x001fca00078e0206 */
[----:B------:R-:W2:Y:S01]  /*0410*/  LDG.E R7, desc[UR4][R12.64] ;  /* 0x000000040c077981 */ /* 0x000ea2000c1e1900 */
[----:B-1----:R-:W-:-:S04]  /*0420*/  IMAD.WIDE R16, R3, 0x4, R4 ;  /* 0x0000000403107825 */ /* 0x002fc800078e0204 */
[----:B------:R-:W-:Y:S01]  /*0430*/  IMAD.WIDE R4, R0, 0x4, R10 ;  /* 0x0000000400047825 */ /* 0x000fe200078e020a */
[----:B--2---:R-:W-:-:S03]  /*0440*/  IADD3 R19, PT, PT, R2, R7, RZ ;  /* 0x0000000702137210 */ /* 0x004fc60007ffe0ff */
[C---:B------:R-:W-:Y:S02]  /*0450*/  IMAD.WIDE R6, R0.reuse, 0x4, R12 ;  /* 0x0000000400067825 */ /* 0x040fe400078e020c */
[----:B------:R0:W-:Y:S04]  /*0460*/  STG.E desc[UR4][R16.64], R19 ;  /* 0x0000001310007986 */ /* 0x0001e8000c101904 */
[----:B------:R-:W2:Y:S04]  /*0470*/  LDG.E R2, desc[UR4][R4.64] ;  /* 0x0000000404027981 */ /* 0x000ea8000c1e1900 */
[----:B------:R-:W2:Y:S01]  /*0480*/  LDG.E R15, desc[UR4][R6.64] ;  /* 0x00000004060f7981 */ /* 0x000ea2000c1e1900 */
[----:B------:R-:W-:-:S04]  /*0490*/  IMAD.WIDE R8, R0, 0x4, R16 ;  /* 0x0000000400087825 */ /* 0x000fc800078e0210 */
[----:B------:R-:W-:-:S04]  /*04a0*/  IMAD.WIDE R10, R0, 0x4, R4 ;  /* 0x00000004000a7825 */ /* 0x000fc800078e0204 */
[----:B------:R-:W-:Y:S01]  /*04b0*/  IMAD.WIDE R12, R0, 0x4, R6 ;  /* 0x00000004000c7825 */ /* 0x000fe200078e0206 */
[----:B--2---:R-:W-:-:S05]  /*04c0*/  IADD3 R21, PT, PT, R2, R15, RZ ;  /* 0x0000000f02157210 */ /* 0x004fca0007ffe0ff */
[----:B------:R1:W-:Y:S04]  /*04d0*/  STG.E desc[UR4][R8.64], R21 ;  /* 0x0000001508007986 */ /* 0x0003e8000c101904 */
[----:B------:R-:W2:Y:S04]  /*04e0*/  LDG.E R2, desc[UR4][R10.64] ;  /* 0x000000040a027981 */ /* 0x000ea8000c1e1900 */
[----:B------:R-:W2:Y:S01]  /*04f0*/  LDG.E R23, desc[UR4][R12.64] ;  /* 0x000000040c177981 */ /* 0x000ea2000c1e1900 */
[----:B------:R-:W-:-:S04]  /*0500*/  IMAD.WIDE R14, R0, 0x4, R8 ;  /* 0x00000004000e7825 */ /* 0x000fc800078e0208 */
[----:B------:R-:W-:-:S04]  /*0510*/  IMAD.WIDE R4, R0, 0x4, R10 ;  /* 0x0000000400047825 */ /* 0x000fc800078e020a */
[----:B------:R-:W-:-:S04]  /*0520*/  IMAD.WIDE R6, R0, 0x4, R12 ;  /* 0x0000000400067825 */ /* 0x000fc800078e020c */
[----:B--2---:R-:W-:-:S05]  /*0530*/  IMAD.IADD R23, R2, 0x1, R23 ;  /* 0x0000000102177824 */ /* 0x004fca00078e0217 */
[----:B------:R2:W-:Y:S04]  /*0540*/  STG.E desc[UR4][R14.64], R23 ;  /* 0x000000170e007986 */ /* 0x0005e8000c101904 */
[----:B------:R-:W1:Y:S04]  /*0550*/  LDG.E R4, desc[UR4][R4.64] ;  /* 0x0000000404047981 */ /* 0x000e68000c1e1900 */
[----:B------:R-:W1:Y:S01]  /*0560*/  LDG.E R7, desc[UR4][R6.64] ;  /* 0x0000000406077981 */ /* 0x000e62000c1e1900 */
[C---:B0-----:R-:W-:Y:S01]  /*0570*/  IMAD.WIDE R16, R0.reuse, 0x4, R14 ;  /* 0x0000000400107825 */ /* 0x041fe200078e020e */
[----:B------:R-:W-:-:S04]  /*0580*/  LEA R3, R0, R3, 0x2 ;  /* 0x0000000300037211 */ /* 0x000fc800078e10ff */
[----:B------:R-:W-:Y:S02]  /*0590*/  ISETP.GE.AND P0, PT, R3, UR6, PT ;  /* 0x0000000603007c0c */ /* 0x000fe4000bf06270 */
[----:B-1----:R-:W-:-:S05]  /*05a0*/  IADD3 R9, PT, PT, R4, R7, RZ ;  /* 0x0000000704097210 */ /* 0x002fca0007ffe0ff */
[----:B------:R2:W-:Y:S06]  /*05b0*/  STG.E desc[UR4][R16.64], R9 ;  /* 0x0000000910007986 */ /* 0x0005ec000c101904 */
[----:B------:R-:W-:Y:S05]  /*05c0*/  @!P0 BRA `(.L_x_3) ;  /* 0xfffffffc00788947 */ /* 0x000fea000383ffff */
[----:B------:R-:W-:Y:S05]  /*05d0*/  EXIT ;  /* 0x000000000000794d */ /* 0x000fea0003800000 */
.L_x_4:
[----:B------:R-:W-:-:S00]  /*05e0*/  BRA `(.L_x_4) ;  /* 0xfffffffc00fc7947 */ /* 0x000fc0000383ffff */
[----:B------:R-:W-:-:S00]  /*05f0*/  NOP ;  /* 0x0000000000007918 */ /* 0x000fc00000000000 */
        /* <DEDUP_REMOVED lines=8> */
.L_x_5:


//--------------------- .nv.shared.reserved.0     --------------------------
	.section	.nv.shared.reserved.0,"aw",@nobits
	.weak		__nv_reservedSMEM_offset_0_alias
	.size		__nv_reservedSMEM_offset_0_alias, 0, 64
	.other		__nv_reservedSMEM_offset_0_alias,@"STO_CUDA_RESERVED_SHARED STV_DEFAULT"
__nv_reservedSMEM_offset_0_alias:
	.zero		0
	.zero		64


//--------------------- .nv.constant0._Z3addiPiS_S_ --------------------------
	.section	.nv.constant0._Z3addiPiS_S_,"a",@progbits
	.sectionflags	@""
	.align	4
.nv.constant0._Z3addiPiS_S_:
	.zero		928


//--------------------- SYMBOLS --------------------------

	.type		.nv.reservedSmem.offset0,@object
	.size		.nv.reservedSmem.offset0,0x4
